//
// Generated by NVIDIA NVVM Compiler
//
// Compiler Build ID: CL-36424714
// Cuda compilation tools, release 13.0, V13.0.88
// Based on NVVM 20.0.0
//

.version 9.0
.target sm_100
.address_size 64

	// .globl	_Z22row_matrix_mult_kernelPfS_S_i

.visible .entry _Z22row_matrix_mult_kernelPfS_S_i(
	.param .u64 .ptr .align 1 _Z22row_matrix_mult_kernelPfS_S_i_param_0,
	.param .u64 .ptr .align 1 _Z22row_matrix_mult_kernelPfS_S_i_param_1,
	.param .u64 .ptr .align 1 _Z22row_matrix_mult_kernelPfS_S_i_param_2,
	.param .u32 _Z22row_matrix_mult_kernelPfS_S_i_param_3
)
{
	.reg .pred 	%p<13>;
	.reg .b32 	%r<80>;
	.reg .b32 	%f<67>;
	.reg .b64 	%rd<48>;

	ld.param.u64 	%rd4, [_Z22row_matrix_mult_kernelPfS_S_i_param_0];
	ld.param.u64 	%rd5, [_Z22row_matrix_mult_kernelPfS_S_i_param_1];
	ld.param.u32 	%r44, [_Z22row_matrix_mult_kernelPfS_S_i_param_3];
	cvta.to.global.u64 	%rd1, %rd5;
	cvta.to.global.u64 	%rd2, %rd4;
	mov.u32 	%r45, %ctaid.x;
	mov.u32 	%r46, %ntid.x;
	mov.u32 	%r47, %tid.x;
	mad.lo.s32 	%r1, %r45, %r46, %r47;
	setp.ge.s32 	%p1, %r1, %r44;
	setp.lt.s32 	%p2, %r44, 1;
	or.pred  	%p3, %p1, %p2;
	@%p3 bra 	$L__BB0_14;
	mul.lo.s32 	%r2, %r44, %r1;
	add.s32 	%r3, %r44, -1;
	and.b32  	%r4, %r44, 7;
	and.b32  	%r5, %r44, 2147483640;
	neg.s32 	%r6, %r5;
	shl.b32 	%r7, %r44, 3;
	mul.lo.s32 	%r8, %r44, 3;
	mul.lo.s32 	%r9, %r44, 7;
	mov.b32 	%r66, 0;
$L__BB0_2:
	setp.lt.u32 	%p4, %r3, 7;
	mov.f32 	%f66, 0f00000000;
	mov.b32 	%r78, 0;
	@%p4 bra 	$L__BB0_5;
	add.s32 	%r75, %r44, %r66;
	shl.b32 	%r50, %r44, 1;
	add.s32 	%r74, %r50, %r66;
	add.s32 	%r73, %r8, %r66;
	shl.b32 	%r51, %r44, 2;
	add.s32 	%r72, %r51, %r66;
	mad.lo.s32 	%r71, %r44, 5, %r66;
	mad.lo.s32 	%r70, %r44, 6, %r66;
	add.s32 	%r69, %r9, %r66;
	mov.f32 	%f66, 0f00000000;
	mov.u32 	%r67, %r2;
	mov.u32 	%r68, %r66;
	mov.u32 	%r76, %r6;
$L__BB0_4:
	.pragma "nounroll";
	mul.wide.s32 	%rd6, %r67, 4;
	add.s64 	%rd7, %rd2, %rd6;
	ld.global.f32 	%f16, [%rd7];
	mul.wide.u32 	%rd8, %r68, 4;
	add.s64 	%rd9, %rd1, %rd8;
	ld.global.f32 	%f17, [%rd9];
	fma.rn.f32 	%f18, %f16, %f17, %f66;
	ld.global.f32 	%f19, [%rd7+4];
	mul.wide.u32 	%rd10, %r75, 4;
	add.s64 	%rd11, %rd1, %rd10;
	ld.global.f32 	%f20, [%rd11];
	fma.rn.f32 	%f21, %f19, %f20, %f18;
	ld.global.f32 	%f22, [%rd7+8];
	mul.wide.u32 	%rd12, %r74, 4;
	add.s64 	%rd13, %rd1, %rd12;
	ld.global.f32 	%f23, [%rd13];
	fma.rn.f32 	%f24, %f22, %f23, %f21;
	ld.global.f32 	%f25, [%rd7+12];
	mul.wide.u32 	%rd14, %r73, 4;
	add.s64 	%rd15, %rd1, %rd14;
	ld.global.f32 	%f26, [%rd15];
	fma.rn.f32 	%f27, %f25, %f26, %f24;
	ld.global.f32 	%f28, [%rd7+16];
	mul.wide.u32 	%rd16, %r72, 4;
	add.s64 	%rd17, %rd1, %rd16;
	ld.global.f32 	%f29, [%rd17];
	fma.rn.f32 	%f30, %f28, %f29, %f27;
	ld.global.f32 	%f31, [%rd7+20];
	mul.wide.u32 	%rd18, %r71, 4;
	add.s64 	%rd19, %rd1, %rd18;
	ld.global.f32 	%f32, [%rd19];
	fma.rn.f32 	%f33, %f31, %f32, %f30;
	ld.global.f32 	%f34, [%rd7+24];
	mul.wide.u32 	%rd20, %r70, 4;
	add.s64 	%rd21, %rd1, %rd20;
	ld.global.f32 	%f35, [%rd21];
	fma.rn.f32 	%f36, %f34, %f35, %f33;
	ld.global.f32 	%f37, [%rd7+28];
	mul.wide.u32 	%rd22, %r69, 4;
	add.s64 	%rd23, %rd1, %rd22;
	ld.global.f32 	%f38, [%rd23];
	fma.rn.f32 	%f66, %f37, %f38, %f36;
	add.s32 	%r76, %r76, 8;
	add.s32 	%r75, %r75, %r7;
	add.s32 	%r74, %r74, %r7;
	add.s32 	%r73, %r73, %r7;
	add.s32 	%r72, %r72, %r7;
	add.s32 	%r71, %r71, %r7;
	add.s32 	%r70, %r70, %r7;
	add.s32 	%r69, %r69, %r7;
	add.s32 	%r68, %r68, %r7;
	add.s32 	%r67, %r67, 8;
	setp.ne.s32 	%p5, %r76, 0;
	mov.u32 	%r78, %r5;
	@%p5 bra 	$L__BB0_4;
$L__BB0_5:
	setp.eq.s32 	%p6, %r4, 0;
	@%p6 bra 	$L__BB0_13;
	add.s32 	%r52, %r4, -1;
	setp.lt.u32 	%p7, %r52, 3;
	@%p7 bra 	$L__BB0_8;
	add.s32 	%r53, %r78, %r2;
	mul.wide.s32 	%rd24, %r53, 4;
	add.s64 	%rd25, %rd2, %rd24;
	ld.global.f32 	%f40, [%rd25];
	mad.lo.s32 	%r54, %r78, %r44, %r66;
	mul.wide.u32 	%rd26, %r54, 4;
	add.s64 	%rd27, %rd1, %rd26;
	ld.global.f32 	%f41, [%rd27];
	fma.rn.f32 	%f42, %f40, %f41, %f66;
	ld.global.f32 	%f43, [%rd25+4];
	add.s32 	%r55, %r54, %r44;
	mul.wide.u32 	%rd28, %r55, 4;
	add.s64 	%rd29, %rd1, %rd28;
	ld.global.f32 	%f44, [%rd29];
	fma.rn.f32 	%f45, %f43, %f44, %f42;
	ld.global.f32 	%f46, [%rd25+8];
	add.s32 	%r56, %r55, %r44;
	mul.wide.u32 	%rd30, %r56, 4;
	add.s64 	%rd31, %rd1, %rd30;
	ld.global.f32 	%f47, [%rd31];
	fma.rn.f32 	%f48, %f46, %f47, %f45;
	ld.global.f32 	%f49, [%rd25+12];
	add.s32 	%r57, %r56, %r44;
	mul.wide.u32 	%rd32, %r57, 4;
	add.s64 	%rd33, %rd1, %rd32;
	ld.global.f32 	%f50, [%rd33];
	fma.rn.f32 	%f66, %f49, %f50, %f48;
	add.s32 	%r78, %r78, 4;
$L__BB0_8:
	and.b32  	%r58, %r44, 3;
	setp.eq.s32 	%p8, %r58, 0;
	@%p8 bra 	$L__BB0_13;
	setp.eq.s32 	%p9, %r58, 1;
	@%p9 bra 	$L__BB0_11;
	add.s32 	%r59, %r78, %r2;
	mul.wide.s32 	%rd34, %r59, 4;
	add.s64 	%rd35, %rd2, %rd34;
	ld.global.f32 	%f52, [%rd35];
	mad.lo.s32 	%r60, %r78, %r44, %r66;
	mul.wide.u32 	%rd36, %r60, 4;
	add.s64 	%rd37, %rd1, %rd36;
	ld.global.f32 	%f53, [%rd37];
	fma.rn.f32 	%f54, %f52, %f53, %f66;
	ld.global.f32 	%f55, [%rd35+4];
	add.s32 	%r61, %r60, %r44;
	mul.wide.u32 	%rd38, %r61, 4;
	add.s64 	%rd39, %rd1, %rd38;
	ld.global.f32 	%f56, [%rd39];
	fma.rn.f32 	%f66, %f55, %f56, %f54;
	add.s32 	%r78, %r78, 2;
$L__BB0_11:
	and.b32  	%r62, %r44, 1;
	setp.eq.b32 	%p10, %r62, 1;
	not.pred 	%p11, %p10;
	@%p11 bra 	$L__BB0_13;
	add.s32 	%r63, %r78, %r2;
	mul.wide.s32 	%rd40, %r63, 4;
	add.s64 	%rd41, %rd2, %rd40;
	ld.global.f32 	%f57, [%rd41];
	mad.lo.s32 	%r64, %r78, %r44, %r66;
	mul.wide.u32 	%rd42, %r64, 4;
	add.s64 	%rd43, %rd1, %rd42;
	ld.global.f32 	%f58, [%rd43];
	fma.rn.f32 	%f66, %f57, %f58, %f66;
$L__BB0_13:
	ld.param.u64 	%rd47, [_Z22row_matrix_mult_kernelPfS_S_i_param_2];
	add.s32 	%r65, %r66, %r2;
	cvta.to.global.u64 	%rd44, %rd47;
	mul.wide.s32 	%rd45, %r65, 4;
	add.s64 	%rd46, %rd44, %rd45;
	st.global.f32 	[%rd46], %f66;
	add.s32 	%r66, %r66, 1;
	setp.ne.s32 	%p12, %r66, %r44;
	@%p12 bra 	$L__BB0_2;
$L__BB0_14:
	ret;

}
	// .globl	_Z22col_matrix_mult_kernelPfS_S_i
.visible .entry _Z22col_matrix_mult_kernelPfS_S_i(
	.param .u64 .ptr .align 1 _Z22col_matrix_mult_kernelPfS_S_i_param_0,
	.param .u64 .ptr .align 1 _Z22col_matrix_mult_kernelPfS_S_i_param_1,
	.param .u64 .ptr .align 1 _Z22col_matrix_mult_kernelPfS_S_i_param_2,
	.param .u32 _Z22col_matrix_mult_kernelPfS_S_i_param_3
)
{
	.reg .pred 	%p<12>;
	.reg .b32 	%r<44>;
	.reg .b32 	%f<67>;
	.reg .b64 	%rd<49>;

	ld.param.u64 	%rd5, [_Z22col_matrix_mult_kernelPfS_S_i_param_0];
	ld.param.u64 	%rd6, [_Z22col_matrix_mult_kernelPfS_S_i_param_1];
	ld.param.u64 	%rd4, [_Z22col_matrix_mult_kernelPfS_S_i_param_2];
	ld.param.u32 	%r24, [_Z22col_matrix_mult_kernelPfS_S_i_param_3];
	cvta.to.global.u64 	%rd1, %rd6;
	cvta.to.global.u64 	%rd2, %rd5;
	mov.u32 	%r25, %ctaid.x;
	mov.u32 	%r26, %ntid.x;
	mov.u32 	%r27, %tid.x;
	mad.lo.s32 	%r1, %r25, %r26, %r27;
	setp.ge.s32 	%p1, %r1, %r24;
	setp.lt.s32 	%p2, %r24, 1;
	or.pred  	%p3, %p1, %p2;
	@%p3 bra 	$L__BB1_14;
	add.s32 	%r2, %r24, -1;
	and.b32  	%r3, %r24, 7;
	add.s32 	%r4, %r3, -1;
	and.b32  	%r5, %r24, 3;
	and.b32  	%r6, %r24, 2147483640;
	and.b32  	%r7, %r24, 1;
	neg.s32 	%r8, %r6;
	shl.b32 	%r9, %r24, 3;
	cvta.to.global.u64 	%rd3, %rd4;
	mov.b32 	%r37, 0;
	mul.wide.u32 	%rd41, %r24, 4;
$L__BB1_2:
	setp.lt.u32 	%p4, %r2, 7;
	mul.lo.s32 	%r11, %r37, %r24;
	mov.f32 	%f66, 0f00000000;
	mov.b32 	%r42, 0;
	@%p4 bra 	$L__BB1_5;
	mov.f32 	%f66, 0f00000000;
	mov.u32 	%r38, %r11;
	mov.u32 	%r39, %r1;
	mov.u32 	%r40, %r8;
$L__BB1_4:
	.pragma "nounroll";
	mul.wide.u32 	%rd7, %r38, 4;
	add.s64 	%rd8, %rd2, %rd7;
	ld.global.f32 	%f16, [%rd8];
	mul.wide.s32 	%rd9, %r39, 4;
	add.s64 	%rd10, %rd1, %rd9;
	ld.global.f32 	%f17, [%rd10];
	fma.rn.f32 	%f18, %f16, %f17, %f66;
	ld.global.f32 	%f19, [%rd8+4];
	mul.wide.u32 	%rd11, %r24, 4;
	add.s64 	%rd12, %rd10, %rd11;
	ld.global.f32 	%f20, [%rd12];
	fma.rn.f32 	%f21, %f19, %f20, %f18;
	ld.global.f32 	%f22, [%rd8+8];
	add.s64 	%rd13, %rd12, %rd11;
	ld.global.f32 	%f23, [%rd13];
	fma.rn.f32 	%f24, %f22, %f23, %f21;
	ld.global.f32 	%f25, [%rd8+12];
	add.s64 	%rd14, %rd13, %rd11;
	ld.global.f32 	%f26, [%rd14];
	fma.rn.f32 	%f27, %f25, %f26, %f24;
	ld.global.f32 	%f28, [%rd8+16];
	add.s64 	%rd15, %rd14, %rd11;
	ld.global.f32 	%f29, [%rd15];
	fma.rn.f32 	%f30, %f28, %f29, %f27;
	ld.global.f32 	%f31, [%rd8+20];
	add.s64 	%rd16, %rd15, %rd11;
	ld.global.f32 	%f32, [%rd16];
	fma.rn.f32 	%f33, %f31, %f32, %f30;
	ld.global.f32 	%f34, [%rd8+24];
	add.s64 	%rd17, %rd16, %rd11;
	ld.global.f32 	%f35, [%rd17];
	fma.rn.f32 	%f36, %f34, %f35, %f33;
	ld.global.f32 	%f37, [%rd8+28];
	add.s64 	%rd18, %rd17, %rd11;
	ld.global.f32 	%f38, [%rd18];
	fma.rn.f32 	%f66, %f37, %f38, %f36;
	add.s32 	%r40, %r40, 8;
	add.s32 	%r39, %r39, %r9;
	add.s32 	%r38, %r38, 8;
	setp.ne.s32 	%p5, %r40, 0;
	mov.u32 	%r42, %r6;
	@%p5 bra 	$L__BB1_4;
$L__BB1_5:
	setp.eq.s32 	%p6, %r3, 0;
	@%p6 bra 	$L__BB1_13;
	setp.lt.u32 	%p7, %r4, 3;
	@%p7 bra 	$L__BB1_8;
	add.s32 	%r30, %r42, %r11;
	mul.wide.u32 	%rd19, %r30, 4;
	add.s64 	%rd20, %rd2, %rd19;
	ld.global.f32 	%f40, [%rd20];
	mad.lo.s32 	%r31, %r42, %r24, %r1;
	mul.wide.s32 	%rd21, %r31, 4;
	add.s64 	%rd22, %rd1, %rd21;
	ld.global.f32 	%f41, [%rd22];
	fma.rn.f32 	%f42, %f40, %f41, %f66;
	cvt.u64.u32 	%rd23, %r11;
	cvt.u64.u32 	%rd24, %r42;
	add.s64 	%rd25, %rd24, %rd23;
	shl.b64 	%rd26, %rd25, 2;
	add.s64 	%rd27, %rd2, %rd26;
	ld.global.f32 	%f43, [%rd27+4];
	add.s64 	%rd29, %rd22, %rd41;
	ld.global.f32 	%f44, [%rd29];
	fma.rn.f32 	%f45, %f43, %f44, %f42;
	ld.global.f32 	%f46, [%rd27+8];
	add.s64 	%rd30, %rd29, %rd41;
	ld.global.f32 	%f47, [%rd30];
	fma.rn.f32 	%f48, %f46, %f47, %f45;
	ld.global.f32 	%f49, [%rd27+12];
	add.s64 	%rd31, %rd30, %rd41;
	ld.global.f32 	%f50, [%rd31];
	fma.rn.f32 	%f66, %f49, %f50, %f48;
	add.s32 	%r42, %r42, 4;
$L__BB1_8:
	setp.eq.s32 	%p8, %r5, 0;
	@%p8 bra 	$L__BB1_13;
	setp.eq.s32 	%p9, %r5, 1;
	@%p9 bra 	$L__BB1_11;
	add.s32 	%r32, %r42, %r11;
	mul.wide.u32 	%rd32, %r32, 4;
	add.s64 	%rd33, %rd2, %rd32;
	ld.global.f32 	%f52, [%rd33];
	mad.lo.s32 	%r33, %r42, %r24, %r1;
	mul.wide.s32 	%rd34, %r33, 4;
	add.s64 	%rd35, %rd1, %rd34;
	ld.global.f32 	%f53, [%rd35];
	fma.rn.f32 	%f54, %f52, %f53, %f66;
	cvt.u64.u32 	%rd36, %r11;
	cvt.u64.u32 	%rd37, %r42;
	add.s64 	%rd38, %rd37, %rd36;
	shl.b64 	%rd39, %rd38, 2;
	add.s64 	%rd40, %rd2, %rd39;
	ld.global.f32 	%f55, [%rd40+4];
	add.s64 	%rd42, %rd35, %rd41;
	ld.global.f32 	%f56, [%rd42];
	fma.rn.f32 	%f66, %f55, %f56, %f54;
	add.s32 	%r42, %r42, 2;
$L__BB1_11:
	setp.eq.s32 	%p10, %r7, 0;
	@%p10 bra 	$L__BB1_13;
	add.s32 	%r34, %r42, %r11;
	mul.wide.u32 	%rd43, %r34, 4;
	add.s64 	%rd44, %rd2, %rd43;
	ld.global.f32 	%f57, [%rd44];
	mad.lo.s32 	%r35, %r42, %r24, %r1;
	mul.wide.s32 	%rd45, %r35, 4;
	add.s64 	%rd46, %rd1, %rd45;
	ld.global.f32 	%f58, [%rd46];
	fma.rn.f32 	%f66, %f57, %f58, %f66;
$L__BB1_13:
	add.s32 	%r36, %r11, %r1;
	mul.wide.s32 	%rd47, %r36, 4;
	add.s64 	%rd48, %rd3, %rd47;
	st.global.f32 	[%rd48], %f66;
	add.s32 	%r37, %r37, 1;
	setp.ne.s32 	%p11, %r37, %r24;
	@%p11 bra 	$L__BB1_2;
$L__BB1_14:
	ret;

}


// ===== COMPILED SASS (sm_100) =====

	.target	sm_100

	.elftype	@"ET_EXEC"


//--------------------- .note.nv.tkinfo           --------------------------
	.section	.note.nv.tkinfo,"",@"SHT_NOTE"
	.sectionflags	@"SHF_NOTE_NV_TKINFO"
	.tkinfo
        /*0018*/ 	.word	0x00000002
        /*0030*/ 	.string	""
        /*0030*/ 	.string	"ptxas"
        /*0030*/ 	.string	"Cuda compilation tools, release 13.0, V13.0.88"
        /*0030*/ 	.string	"Build cuda_13.0.r13.0/compiler.36424714_0"
        /*0030*/ 	.string	"-arch sm_100 -m 64 "



//--------------------- .note.nv.cuinfo           --------------------------
	.section	.note.nv.cuinfo,"",@"SHT_NOTE"
	.sectionflags	@"SHF_NOTE_NV_CUINFO"
        /*0018*/ 	.short	0x0002
        /*001a*/ 	.short	0x0064
        /*001c*/ 	.short	0x0082
	.zero		2


//--------------------- .nv.info                  --------------------------
	.section	.nv.info,"",@"SHT_CUDA_INFO"
	.align	4


	//----- nvinfo : EIATTR_REGCOUNT
	.align		4
        /*0000*/ 	.byte	0x04, 0x2f
        /*0002*/ 	.short	(.L_1 - .L_0)
	.align		4
.L_0:
        /*0004*/ 	.word	index@(_Z22row_matrix_mult_kernelPfS_S_i)
        /*0008*/ 	.word	0x00000020


	//----- nvinfo : EIATTR_FRAME_SIZE
	.align		4
.L_1:
        /*000c*/ 	.byte	0x04, 0x11
        /*000e*/ 	.short	(.L_3 - .L_2)
	.align		4
.L_2:
        /*0010*/ 	.word	index@(_Z22row_matrix_mult_kernelPfS_S_i)
        /*0014*/ 	.word	0x00000000


	//----- nvinfo : EIATTR_REGCOUNT
	.align		4
.L_3:
        /*0018*/ 	.byte	0x04, 0x2f
        /*001a*/ 	.short	(.L_5 - .L_4)
	.align		4
.L_4:
        /*001c*/ 	.word	index@(_Z22col_matrix_mult_kernelPfS_S_i)
        /*0020*/ 	.word	0x00000020


	//----- nvinfo : EIATTR_FRAME_SIZE
	.align		4
.L_5:
        /*0024*/ 	.byte	0x04, 0x11
        /*0026*/ 	.short	(.L_7 - .L_6)
	.align		4
.L_6:
        /*0028*/ 	.word	index@(_Z22col_matrix_mult_kernelPfS_S_i)
        /*002c*/ 	.word	0x00000000


	//----- nvinfo : EIATTR_MIN_STACK_SIZE
	.align		4
.L_7:
        /*0030*/ 	.byte	0x04, 0x12
        /*0032*/ 	.short	(.L_9 - .L_8)
	.align		4
.L_8:
        /*0034*/ 	.word	index@(_Z22col_matrix_mult_kernelPfS_S_i)
        /*0038*/ 	.word	0x00000000


	//----- nvinfo : EIATTR_MIN_STACK_SIZE
	.align		4
.L_9:
        /*003c*/ 	.byte	0x04, 0x12
        /*003e*/ 	.short	(.L_11 - .L_10)
	.align		4
.L_10:
        /*0040*/ 	.word	index@(_Z22row_matrix_mult_kernelPfS_S_i)
        /*0044*/ 	.word	0x00000000
.L_11:


//--------------------- .nv.compat                --------------------------
	.section	.nv.compat,"",@"SHT_CUDA_COMPAT_INFO"
	.align	4
        /*0000*/ 	.byte	0x02, 0x09, 0x00, 0x00, 0x02, 0x02, 0x01, 0x00, 0x02, 0x05, 0x05, 0x00, 0x03, 0x07, 0x01, 0x01
        /*0010*/ 	.byte	0x02, 0x03, 0x00, 0x00, 0x02, 0x06, 0x01, 0x00, 0x04, 0x0b, 0x08, 0x00, 0x09, 0x00, 0x00, 0x00
        /*0020*/ 	.byte	0x00, 0x00, 0x00, 0x00


//--------------------- .nv.info._Z22col_matrix_mult_kernelPfS_S_i --------------------------
	.section	.nv.info._Z22col_matrix_mult_kernelPfS_S_i,"",@"SHT_CUDA_INFO"
	.sectionflags	@""
	.align	4


	//----- nvinfo : EIATTR_CUDA_API_VERSION
	.align		4
        /*0000*/ 	.byte	0x04, 0x37
        /*0002*/ 	.short	(.L_13 - .L_12)
.L_12:
        /*0004*/ 	.word	0x00000082


	//----- nvinfo : EIATTR_KPARAM_INFO
	.align		4
.L_13:
        /*0008*/ 	.byte	0x04, 0x17
        /*000a*/ 	.short	(.L_15 - .L_14)
.L_14:
        /*000c*/ 	.word	0x00000000
        /*0010*/ 	.short	0x0003
        /*0012*/ 	.short	0x0018
        /*0014*/ 	.byte	0x00, 0xf0, 0x11, 0x00


	//----- nvinfo : EIATTR_KPARAM_INFO
	.align		4
.L_15:
        /*0018*/ 	.byte	0x04, 0x17
        /*001a*/ 	.short	(.L_17 - .L_16)
.L_16:
        /*001c*/ 	.word	0x00000000
        /*0020*/ 	.short	0x0002
        /*0022*/ 	.short	0x0010
        /*0024*/ 	.byte	0x00, 0xf5, 0x21, 0x00


	//----- nvinfo : EIATTR_KPARAM_INFO
	.align		4
.L_17:
        /*0028*/ 	.byte	0x04, 0x17
        /*002a*/ 	.short	(.L_19 - .L_18)
.L_18:
        /*002c*/ 	.word	0x00000000
        /*0030*/ 	.short	0x0001
        /*0032*/ 	.short	0x0008
        /*0034*/ 	.byte	0x00, 0xf5, 0x21, 0x00


	//----- nvinfo : EIATTR_KPARAM_INFO
	.align		4
.L_19:
        /*0038*/ 	.byte	0x04, 0x17
        /*003a*/ 	.short	(.L_21 - .L_20)
.L_20:
        /*003c*/ 	.word	0x00000000
        /*0040*/ 	.short	0x0000
        /*0042*/ 	.short	0x0000
        /*0044*/ 	.byte	0x00, 0xf5, 0x21, 0x00


	//----- nvinfo : EIATTR_SPARSE_MMA_MASK
	.align		4
.L_21:
        /*0048*/ 	.byte	0x03, 0x50
        /*004a*/ 	.short	0x0000


	//----- nvinfo : EIATTR_MAXREG_COUNT
	.align		4
        /*004c*/ 	.byte	0x03, 0x1b
        /*004e*/ 	.short	0x00ff


	//----- nvinfo : EIATTR_MERCURY_ISA_VERSION
	.align		4
        /*0050*/ 	.byte	0x03, 0x5f
        /*0052*/ 	.short	0x0101


	//----- nvinfo : EIATTR_VRC_CTA_INIT_COUNT
	.align		4
        /*0054*/ 	.byte	0x02, 0x4a
	.zero		1
	.zero		1


	//----- nvinfo : EIATTR_EXIT_INSTR_OFFSETS
	.align		4
        /*0058*/ 	.byte	0x04, 0x1c
        /*005a*/ 	.short	(.L_23 - .L_22)


	//   ....[0]....
.L_22:
        /*005c*/ 	.word	0x00000080


	//   ....[1]....
        /*0060*/ 	.word	0x000008a0


	//----- nvinfo : EIATTR_CBANK_PARAM_SIZE
	.align		4
.L_23:
        /*0064*/ 	.byte	0x03, 0x19
        /*0066*/ 	.short	0x001c


	//----- nvinfo : EIATTR_PARAM_CBANK
	.align		4
        /*0068*/ 	.byte	0x04, 0x0a
        /*006a*/ 	.short	(.L_25 - .L_24)
	.align		4
.L_24:
        /*006c*/ 	.word	index@(.nv.constant0._Z22col_matrix_mult_kernelPfS_S_i)
        /*0070*/ 	.short	0x0380
        /*0072*/ 	.short	0x001c


	//----- nvinfo : EIATTR_SW_WAR
	.align		4
.L_25:
        /*0074*/ 	.byte	0x04, 0x36
        /*0076*/ 	.short	(.L_27 - .L_26)
.L_26:
        /*0078*/ 	.word	0x00000008
.L_27:


//--------------------- .nv.info._Z22row_matrix_mult_kernelPfS_S_i --------------------------
	.section	.nv.info._Z22row_matrix_mult_kernelPfS_S_i,"",@"SHT_CUDA_INFO"
	.sectionflags	@""
	.align	4


	//----- nvinfo : EIATTR_CUDA_API_VERSION
	.align		4
        /*0000*/ 	.byte	0x04, 0x37
        /*0002*/ 	.short	(.L_29 - .L_28)
.L_28:
        /*0004*/ 	.word	0x00000082


	//----- nvinfo : EIATTR_KPARAM_INFO
	.align		4
.L_29:
        /*0008*/ 	.byte	0x04, 0x17
        /*000a*/ 	.short	(.L_31 - .L_30)
.L_30:
        /*000c*/ 	.word	0x00000000
        /*0010*/ 	.short	0x0003
        /*0012*/ 	.short	0x0018
        /*0014*/ 	.byte	0x00, 0xf0, 0x11, 0x00


	//----- nvinfo : EIATTR_KPARAM_INFO
	.align		4
.L_31:
        /*0018*/ 	.byte	0x04, 0x17
        /*001a*/ 	.short	(.L_33 - .L_32)
.L_32:
        /*001c*/ 	.word	0x00000000
        /*0020*/ 	.short	0x0002
        /*0022*/ 	.short	0x0010
        /*0024*/ 	.byte	0x00, 0xf5, 0x21, 0x00


	//----- nvinfo : EIATTR_KPARAM_INFO
	.align		4
.L_33:
        /*0028*/ 	.byte	0x04, 0x17
        /*002a*/ 	.short	(.L_35 - .L_34)
.L_34:
        /*002c*/ 	.word	0x00000000
        /*0030*/ 	.short	0x0001
        /*0032*/ 	.short	0x0008
        /*0034*/ 	.byte	0x00, 0xf5, 0x21, 0x00


	//----- nvinfo : EIATTR_KPARAM_INFO
	.align		4
.L_35:
        /*0038*/ 	.byte	0x04, 0x17
        /*003a*/ 	.short	(.L_37 - .L_36)
.L_36:
        /*003c*/ 	.word	0x00000000
        /*0040*/ 	.short	0x0000
        /*0042*/ 	.short	0x0000
        /*0044*/ 	.byte	0x00, 0xf5, 0x21, 0x00


	//----- nvinfo : EIATTR_SPARSE_MMA_MASK
	.align		4
.L_37:
        /*0048*/ 	.byte	0x03, 0x50
        /*004a*/ 	.short	0x0000


	//----- nvinfo : EIATTR_MAXREG_COUNT
	.align		4
        /*004c*/ 	.byte	0x03, 0x1b
        /*004e*/ 	.short	0x00ff


	//----- nvinfo : EIATTR_MERCURY_ISA_VERSION
	.align		4
        /*0050*/ 	.byte	0x03, 0x5f
        /*0052*/ 	.short	0x0101


	//----- nvinfo : EIATTR_VRC_CTA_INIT_COUNT
	.align		4
        /*0054*/ 	.byte	0x02, 0x4a
	.zero		1
	.zero		1


	//----- nvinfo : EIATTR_EXIT_INSTR_OFFSETS
	.align		4
        /*0058*/ 	.byte	0x04, 0x1c
        /*005a*/ 	.short	(.L_39 - .L_38)


	//   ....[0]....
.L_38:
        /*005c*/ 	.word	0x00000080


	//   ....[1]....
        /*0060*/ 	.word	0x00000950


	//----- nvinfo : EIATTR_CBANK_PARAM_SIZE
	.align		4
.L_39:
        /*0064*/ 	.byte	0x03, 0x19
        /*0066*/ 	.short	0x001c


	//----- nvinfo : EIATTR_PARAM_CBANK
	.align		4
        /*0068*/ 	.byte	0x04, 0x0a
        /*006a*/ 	.short	(.L_41 - .L_40)
	.align		4
.L_40:
        /*006c*/ 	.word	index@(.nv.constant0._Z22row_matrix_mult_kernelPfS_S_i)
        /*0070*/ 	.short	0x0380
        /*0072*/ 	.short	0x001c


	//----- nvinfo : EIATTR_SW_WAR
	.align		4
.L_41:
        /*0074*/ 	.byte	0x04, 0x36
        /*0076*/ 	.short	(.L_43 - .L_42)
.L_42:
        /*0078*/ 	.word	0x00000008
.L_43:


//--------------------- .nv.callgraph             --------------------------
	.section	.nv.callgraph,"",@"SHT_CUDA_CALLGRAPH"
	.align	4
	.sectionentsize	8
	.align		4
        /*0000*/ 	.word	0x00000000
	.align		4
        /*0004*/ 	.word	0xffffffff
	.align		4
        /*0008*/ 	.word	0x00000000
	.align		4
        /*000c*/ 	.word	0xfffffffe
	.align		4
        /*0010*/ 	.word	0x00000000
	.align		4
        /*0014*/ 	.word	0xfffffffd
	.align		4
        /*0018*/ 	.word	0x00000000
	.align		4
        /*001c*/ 	.word	0xfffffffc


//--------------------- .text._Z22col_matrix_mult_kernelPfS_S_i --------------------------
	.section	.text._Z22col_matrix_mult_kernelPfS_S_i,"ax",@progbits
	.align	128
        .global         _Z22col_matrix_mult_kernelPfS_S_i
        .type           _Z22col_matrix_mult_kernelPfS_S_i,@function
        .size           _Z22col_matrix_mult_kernelPfS_S_i,(.L_x_12 - _Z22col_matrix_mult_kernelPfS_S_i)
        .other          _Z22col_matrix_mult_kernelPfS_S_i,@"STO_CUDA_ENTRY STV_DEFAULT"
_Z22col_matrix_mult_kernelPfS_S_i:
.text._Z22col_matrix_mult_kernelPfS_S_i:
[----:B------:R-:W-:Y:S01]  /*0000*/  LDC R1, c[0x0][0x37c] ;  /* 0x0000df00ff017b82 */ /* 0x000fe20000000800 */
[----:B------:R-:W0:Y:S07]  /*0010*/  S2R R3, SR_TID.X ;  /* 0x0000000000037919 */ /* 0x000e2e0000002100 */
[----:B------:R-:W0:Y:S08]  /*0020*/  S2UR UR4, SR_CTAID.X ;  /* 0x00000000000479c3 */ /* 0x000e300000002500 */
[----:B------:R-:W0:Y:S08]  /*0030*/  LDC R0, c[0x0][0x360] ;  /* 0x0000d800ff007b82 */ /* 0x000e300000000800 */
[----:B------:R-:W1:Y:S01]  /*0040*/  LDC R5, c[0x0][0x398] ;  /* 0x0000e600ff057b82 */ /* 0x000e620000000800 */
[----:B0-----:R-:W-:Y:S01]  /*0050*/  IMAD R0, R0, UR4, R3 ;  /* 0x0000000400007c24 */ /* 0x001fe2000f8e0203 */
[----:B-1----:R-:W-:-:S04]  /*0060*/  ISETP.GE.AND P0, PT, R5, 0x1, PT ;  /* 0x000000010500780c */ /* 0x002fc80003f06270 */
[----:B------:R-:W-:-:S13]  /*0070*/  ISETP.GE.OR P0, PT, R0, R5, !P0 ;  /* 0x000000050000720c */ /* 0x000fda0004706670 */
[----:B------:R-:W-:Y:S05]  /*0080*/  @P0 EXIT ;  /* 0x000000000000094d */ /* 0x000fea0003800000 */
[C---:B------:R-:W-:Y:S01]  /*0090*/  LOP3.LUT R2, R5.reuse, 0x7, RZ, 0xc0, !PT ;  /* 0x0000000705027812 */ /* 0x040fe200078ec0ff */
[----:B------:R-:W0:Y:S01]  /*00a0*/  LDCU.64 UR4, c[0x0][0x358] ;  /* 0x00006b00ff0477ac */ /* 0x000e220008000a00 */
[----:B------:R-:W-:Y:S02]  /*00b0*/  IADD3 R3, PT, PT, R5, -0x1, RZ ;  /* 0xffffffff05037810 */ /* 0x000fe40007ffe0ff */
[----:B------:R-:W-:Y:S02]  /*00c0*/  IADD3 R4, PT, PT, R2, -0x1, RZ ;  /* 0xffffffff02047810 */ /* 0x000fe40007ffe0ff */
[----:B------:R-:W-:Y:S02]  /*00d0*/  ISETP.GE.U32.AND P0, PT, R3, 0x7, PT ;  /* 0x000000070300780c */ /* 0x000fe40003f06070 */
[----:B------:R-:W-:Y:S02]  /*00e0*/  ISETP.GE.U32.AND P1, PT, R4, 0x3, PT ;  /* 0x000000030400780c */ /* 0x000fe40003f26070 */
[----:B------:R-:W-:-:S02]  /*00f0*/  LOP3.LUT R3, R5, 0x7ffffff8, RZ, 0xc0, !PT ;  /* 0x7ffffff805037812 */ /* 0x000fc400078ec0ff */
[----:B------:R-:W-:Y:S01]  /*0100*/  LOP3.LUT R4, R5, 0x3, RZ, 0xc0, !PT ;  /* 0x0000000305047812 */ /* 0x000fe200078ec0ff */
[----:B------:R-:W-:Y:S01]  /*0110*/  HFMA2 R5, -RZ, RZ, 0, 0 ;  /* 0x00000000ff057431 */ /* 0x000fe200000001ff */
[----:B------:R-:W-:-:S07]  /*0120*/  IADD3 R6, PT, PT, -R3, RZ, RZ ;  /* 0x000000ff03067210 */ /* 0x000fce0007ffe1ff */
.L_x_4:
[----:B-1----:R-:W1:Y:S01]  /*0130*/  LDC R7, c[0x0][0x398] ;  /* 0x0000e600ff077b82 */ /* 0x002e620000000800 */
[----:B------:R-:W-:Y:S02]  /*0140*/  MOV R20, RZ ;  /* 0x000000ff00147202 */ /* 0x000fe40000000f00 */
[----:B------:R-:W-:Y:S01]  /*0150*/  MOV R8, RZ ;  /* 0x000000ff00087202 */ /* 0x000fe20000000f00 */
[C---:B-1----:R-:W-:Y:S01]  /*0160*/  IMAD R9, R5.reuse, R7, RZ ;  /* 0x0000000705097224 */ /* 0x042fe200078e02ff */
[----:B------:R-:W-:-:S04]  /*0170*/  IADD3 R5, PT, PT, R5, 0x1, RZ ;  /* 0x0000000105057810 */ /* 0x000fc80007ffe0ff */
[----:B------:R-:W-:Y:S01]  /*0180*/  ISETP.NE.AND P2, PT, R5, R7, PT ;  /* 0x000000070500720c */ /* 0x000fe20003f45270 */
[----:B------:R-:W-:-:S12]  /*0190*/  @!P0 BRA `(.L_x_0) ;  /* 0x0000000000b48947 */ /* 0x000fd80003800000 */
[----:B------:R-:W-:Y:S02]  /*01a0*/  MOV R20, RZ ;  /* 0x000000ff00147202 */ /* 0x000fe40000000f00 */
[----:B------:R-:W-:Y:S02]  /*01b0*/  MOV R23, R9 ;  /* 0x0000000900177202 */ /* 0x000fe40000000f00 */
[----:B------:R-:W-:Y:S02]  /*01c0*/  MOV R22, R0 ;  /* 0x0000000000167202 */ /* 0x000fe40000000f00 */
[----:B------:R-:W-:-:S07]  /*01d0*/  MOV R24, R6 ;  /* 0x0000000600187202 */ /* 0x000fce0000000f00 */
.L_x_1:
[----:B------:R-:W1:Y:S08]  /*01e0*/  LDC.64 R18, c[0x0][0x388] ;  /* 0x0000e200ff127b82 */ /* 0x000e700000000a00 */
[----:B------:R-:W2:Y:S01]  /*01f0*/  LDC.64 R10, c[0x0][0x380] ;  /* 0x0000e000ff0a7b82 */ /* 0x000ea20000000a00 */
[----:B-1----:R-:W-:-:S05]  /*0200*/  IMAD.WIDE R18, R22, 0x4, R18 ;  /* 0x0000000416127825 */ /* 0x002fca00078e0212 */
[----:B0-----:R0:W3:Y:S01]  /*0210*/  LDG.E R29, desc[UR4][R18.64] ;  /* 0x00000004121d7981 */ /* 0x0010e2000c1e1900 */
[----:B--2---:R-:W-:-:S04]  /*0220*/  IMAD.WIDE.U32 R10, R23, 0x4, R10 ;  /* 0x00000004170a7825 */ /* 0x004fc800078e000a */
[C---:B------:R-:W-:Y:S01]  /*0230*/  IMAD.WIDE.U32 R26, R7.reuse, 0x4, R18 ;  /* 0x00000004071a7825 */ /* 0x040fe200078e0012 */
[----:B------:R-:W3:Y:S04]  /*0240*/  LDG.E R25, desc[UR4][R10.64] ;  /* 0x000000040a197981 */ /* 0x000ee8000c1e1900 */
[----:B------:R-:W2:Y:S04]  /*0250*/  LDG.E R21, desc[UR4][R10.64+0x4] ;  /* 0x000004040a157981 */ /* 0x000ea8000c1e1900 */
[----:B------:R-:W2:Y:S01]  /*0260*/  LDG.E R28, desc[UR4][R26.64] ;  /* 0x000000041a1c7981 */ /* 0x000ea2000c1e1900 */
[----:B------:R-:W-:-:S03]  /*0270*/  IMAD.WIDE.U32 R16, R7, 0x4, R26 ;  /* 0x0000000407107825 */ /* 0x000fc600078e001a */
[----:B------:R-:W4:Y:S01]  /*0280*/  LDG.E R8, desc[UR4][R10.64+0x8] ;  /* 0x000008040a087981 */ /* 0x000f22000c1e1900 */
[----:B------:R-:W-:-:S03]  /*0290*/  IMAD.WIDE.U32 R14, R7, 0x4, R16 ;  /* 0x00000004070e7825 */ /* 0x000fc600078e0010 */
[----:B------:R-:W4:Y:S01]  /*02a0*/  LDG.E R17, desc[UR4][R16.64] ;  /* 0x0000000410117981 */ /* 0x000f22000c1e1900 */
[----:B------:R-:W-:-:S04]  /*02b0*/  IMAD.WIDE.U32 R12, R7, 0x4, R14 ;  /* 0x00000004070c7825 */ /* 0x000fc800078e000e */
[----:B0-----:R-:W-:Y:S01]  /*02c0*/  IMAD.WIDE.U32 R18, R7, 0x4, R12 ;  /* 0x0000000407127825 */ /* 0x001fe200078e000c */
[----:B------:R0:W5:Y:S04]  /*02d0*/  LDG.E R16, desc[UR4][R14.64] ;  /* 0x000000040e107981 */ /* 0x000168000c1e1900 */
[----:B------:R-:W5:Y:S04]  /*02e0*/  LDG.E R12, desc[UR4][R12.64] ;  /* 0x000000040c0c7981 */ /* 0x000f68000c1e1900 */
[----:B------:R-:W5:Y:S01]  /*02f0*/  LDG.E R13, desc[UR4][R10.64+0x18] ;  /* 0x000018040a0d7981 */ /* 0x000f62000c1e1900 */
[----:B---3--:R-:W-:-:S03]  /*0300*/  FFMA R20, R25, R29, R20 ;  /* 0x0000001d19147223 */ /* 0x008fc60000000014 */
[----:B------:R-:W5:Y:S04]  /*0310*/  LDG.E R25, desc[UR4][R10.64+0xc] ;  /* 0x00000c040a197981 */ /* 0x000f68000c1e1900 */
[----:B------:R-:W3:Y:S01]  /*0320*/  LDG.E R29, desc[UR4][R10.64+0x10] ;  /* 0x000010040a1d7981 */ /* 0x000ee2000c1e1900 */
[----:B--2---:R-:W-:Y:S01]  /*0330*/  FFMA R27, R21, R28, R20 ;  /* 0x0000001c151b7223 */ /* 0x004fe20000000014 */
[C---:B------:R-:W-:Y:S02]  /*0340*/  IMAD.WIDE.U32 R20, R7.reuse, 0x4, R18 ;  /* 0x0000000407147825 */ /* 0x040fe400078e0012 */
[----:B------:R-:W2:Y:S04]  /*0350*/  LDG.E R28, desc[UR4][R10.64+0x14] ;  /* 0x000014040a1c7981 */ /* 0x000ea8000c1e1900 */
[----:B------:R-:W2:Y:S01]  /*0360*/  LDG.E R19, desc[UR4][R18.64] ;  /* 0x0000000412137981 */ /* 0x000ea2000c1e1900 */
[----:B0-----:R-:W-:-:S03]  /*0370*/  IMAD.WIDE.U32 R14, R7, 0x4, R20 ;  /* 0x00000004070e7825 */ /* 0x001fc600078e0014 */
[----:B------:R-:W2:Y:S04]  /*0380*/  LDG.E R26, desc[UR4][R20.64] ;  /* 0x00000004141a7981 */ /* 0x000ea8000c1e1900 */
[----:B------:R-:W2:Y:S04]  /*0390*/  LDG.E R14, desc[UR4][R14.64] ;  /* 0x000000040e0e7981 */ /* 0x000ea8000c1e1900 */
[----:B------:R-:W2:Y:S01]  /*03a0*/  LDG.E R20, desc[UR4][R10.64+0x1c] ;  /* 0x00001c040a147981 */ /* 0x000ea2000c1e1900 */
[----:B----4-:R-:W-:Y:S01]  /*03b0*/  FFMA R8, R8, R17, R27 ;  /* 0x0000001108087223 */ /* 0x010fe2000000001b */
[----:B------:R-:W-:-:S04]  /*03c0*/  IADD3 R24, PT, PT, R24, 0x8, RZ ;  /* 0x0000000818187810 */ /* 0x000fc80007ffe0ff */
[----:B------:R-:W-:Y:S02]  /*03d0*/  ISETP.NE.AND P3, PT, R24, RZ, PT ;  /* 0x000000ff1800720c */ /* 0x000fe40003f65270 */
[----:B------:R-:W-:Y:S02]  /*03e0*/  IADD3 R23, PT, PT, R23, 0x8, RZ ;  /* 0x0000000817177810 */ /* 0x000fe40007ffe0ff */
[----:B------:R-:W-:Y:S01]  /*03f0*/  LEA R22, R7, R22, 0x3 ;  /* 0x0000001607167211 */ /* 0x000fe200078e18ff */
[----:B-----5:R-:W-:-:S04]  /*0400*/  FFMA R8, R25, R16, R8 ;  /* 0x0000001019087223 */ /* 0x020fc80000000008 */
[----:B---3--:R-:W-:-:S04]  /*0410*/  FFMA R29, R29, R12, R8 ;  /* 0x0000000c1d1d7223 */ /* 0x008fc80000000008 */
[----:B--2---:R-:W-:-:S04]  /*0420*/  FFMA R28, R28, R19, R29 ;  /* 0x000000131c1c7223 */ /* 0x004fc8000000001d */
[----:B------:R-:W-:-:S04]  /*0430*/  FFMA R13, R13, R26, R28 ;  /* 0x0000001a0d0d7223 */ /* 0x000fc8000000001c */
[----:B------:R-:W-:Y:S01]  /*0440*/  FFMA R20, R20, R14, R13 ;  /* 0x0000000e14147223 */ /* 0x000fe2000000000d */
[----:B------:R-:W-:Y:S06]  /*0450*/  @P3 BRA `(.L_x_1) ;  /* 0xfffffffc00603947 */ /* 0x000fec000383ffff */
[----:B------:R-:W-:-:S07]  /*0460*/  MOV R8, R3 ;  /* 0x0000000300087202 */ /* 0x000fce0000000f00 */
.L_x_0:
[----:B------:R-:W-:-:S13]  /*0470*/  ISETP.NE.AND P3, PT, R2, RZ, PT ;  /* 0x000000ff0200720c */ /* 0x000fda0003f65270 */
[----:B------:R-:W-:Y:S05]  /*0480*/  @!P3 BRA `(.L_x_2) ;  /* 0x0000000000f0b947 */ /* 0x000fea0003800000 */
[----:B------:R-:W-:Y:S01]  /*0490*/  ISETP.NE.AND P3, PT, R4, RZ, PT ;  /* 0x000000ff0400720c */ /* 0x000fe20003f65270 */
[----:B------:R-:W-:-:S12]  /*04a0*/  @!P1 BRA `(.L_x_3) ;  /* 0x00000000006c9947 */ /* 0x000fd80003800000 */
[----:B------:R-:W1:Y:S01]  /*04b0*/  LDC.64 R12, c[0x0][0x388] ;  /* 0x0000e200ff0c7b82 */ /* 0x000e620000000a00 */
[----:B------:R-:W-:Y:S01]  /*04c0*/  IMAD R19, R8, R7, R0 ;  /* 0x0000000708137224 */ /* 0x000fe200078e0200 */
[CC--:B------:R-:W-:Y:S02]  /*04d0*/  IADD3 R15, PT, PT, R9.reuse, R8.reuse, RZ ;  /* 0x00000008090f7210 */ /* 0x0c0fe40007ffe0ff */
[----:B------:R-:W-:-:S04]  /*04e0*/  IADD3 R18, P4, PT, R9, R8, RZ ;  /* 0x0000000809127210 */ /* 0x000fc80007f9e0ff */
[----:B------:R-:W2:Y:S08]  /*04f0*/  LDC.64 R16, c[0x0][0x380] ;  /* 0x0000e000ff107b82 */ /* 0x000eb00000000a00 */
[----:B------:R-:W3:Y:S01]  /*0500*/  LDC.64 R10, c[0x0][0x380] ;  /* 0x0000e000ff0a7b82 */ /* 0x000ee20000000a00 */
[----:B-1----:R-:W-:Y:S01]  /*0510*/  IMAD.WIDE R12, R19, 0x4, R12 ;  /* 0x00000004130c7825 */ /* 0x002fe200078e020c */
[----:B------:R-:W-:-:S03]  /*0520*/  IADD3.X R19, PT, PT, RZ, RZ, RZ, P4, !PT ;  /* 0x000000ffff137210 */ /* 0x000fc600027fe4ff */
[----:B--2---:R-:W-:-:S04]  /*0530*/  IMAD.WIDE.U32 R16, R15, 0x4, R16 ;  /* 0x000000040f107825 */ /* 0x004fc800078e0010 */
[----:B------:R-:W-:Y:S02]  /*0540*/  IMAD.WIDE.U32 R14, R7, 0x4, R12 ;  /* 0x00000004070e7825 */ /* 0x000fe400078e000c */
[----:B0-----:R-:W2:Y:S01]  /*0550*/  LDG.E R17, desc[UR4][R16.64] ;  /* 0x0000000410117981 */ /* 0x001ea2000c1e1900 */
[----:B---3--:R-:W-:-:S03]  /*0560*/  LEA R10, P4, R18, R10, 0x2 ;  /* 0x0000000a120a7211 */ /* 0x008fc600078810ff */
[----:B------:R-:W2:Y:S01]  /*0570*/  LDG.E R12, desc[UR4][R12.64] ;  /* 0x000000040c0c7981 */ /* 0x000ea2000c1e1900 */
[----:B------:R-:W-:Y:S01]  /*0580*/  LEA.HI.X R11, R18, R11, R19, 0x2, P4 ;  /* 0x0000000b120b7211 */ /* 0x000fe200020f1413 */
[C---:B------:R-:W-:Y:S02]  /*0590*/  IMAD.WIDE.U32 R18, R7.reuse, 0x4, R14 ;  /* 0x0000000407127825 */ /* 0x040fe400078e000e */
[----:B------:R-:W3:Y:S04]  /*05a0*/  LDG.E R14, desc[UR4][R14.64] ;  /* 0x000000040e0e7981 */ /* 0x000ee8000c1e1900 */
[----:B------:R-:W3:Y:S01]  /*05b0*/  LDG.E R24, desc[UR4][R10.64+0x4] ;  /* 0x000004040a187981 */ /* 0x000ee2000c1e1900 */
[----:B------:R-:W-:-:S03]  /*05c0*/  IMAD.WIDE.U32 R22, R7, 0x4, R18 ;  /* 0x0000000407167825 */ /* 0x000fc600078e0012 */
[----:B------:R-:W4:Y:S04]  /*05d0*/  LDG.E R18, desc[UR4][R18.64] ;  /* 0x0000000412127981 */ /* 0x000f28000c1e1900 */
[----:B------:R-:W4:Y:S04]  /*05e0*/  LDG.E R26, desc[UR4][R10.64+0x8] ;  /* 0x000008040a1a7981 */ /* 0x000f28000c1e1900 */
[----:B------:R-:W5:Y:S04]  /*05f0*/  LDG.E R22, desc[UR4][R22.64] ;  /* 0x0000000416167981 */ /* 0x000f68000c1e1900 */
[----:B------:R-:W5:Y:S01]  /*0600*/  LDG.E R28, desc[UR4][R10.64+0xc] ;  /* 0x00000c040a1c7981 */ /* 0x000f62000c1e1900 */
[----:B------:R-:W-:Y:S01]  /*0610*/  IADD3 R8, PT, PT, R8, 0x4, RZ ;  /* 0x0000000408087810 */ /* 0x000fe20007ffe0ff */
[----:B--2---:R-:W-:-:S04]  /*0620*/  FFMA R17, R17, R12, R20 ;  /* 0x0000000c11117223 */ /* 0x004fc80000000014 */
[----:B---3--:R-:W-:-:S04]  /*0630*/  FFMA R17, R24, R14, R17 ;  /* 0x0000000e18117223 */ /* 0x008fc80000000011 */
[----:B----4-:R-:W-:-:S04]  /*0640*/  FFMA R17, R26, R18, R17 ;  /* 0x000000121a117223 */ /* 0x010fc80000000011 */
[----:B-----5:R-:W-:-:S07]  /*0650*/  FFMA R20, R28, R22, R17 ;  /* 0x000000161c147223 */ /* 0x020fce0000000011 */
.L_x_3:
[----:B------:R-:W-:Y:S05]  /*0660*/  @!P3 BRA `(.L_x_2) ;  /* 0x000000000078b947 */ /* 0x000fea0003800000 */
[----:B------:R-:W-:Y:S01]  /*0670*/  ISETP.NE.AND P4, PT, R4, 0x1, PT ;  /* 0x000000010400780c */ /* 0x000fe20003f85270 */
[----:B------:R-:W1:Y:S01]  /*0680*/  LDC.64 R16, c[0x0][0x380] ;  /* 0x0000e000ff107b82 */ /* 0x000e620000000a00 */
[----:B------:R-:W-:-:S07]  /*0690*/  LOP3.LUT P3, RZ, R7, 0x1, RZ, 0xc0, !PT ;  /* 0x0000000107ff7812 */ /* 0x000fce000786c0ff */
[----:B------:R-:W2:Y:S04]  /*06a0*/  LDC.64 R18, c[0x0][0x388] ;  /* 0x0000e200ff127b82 */ /* 0x000ea80000000a00 */
[CC--:B------:R-:W-:Y:S02]  /*06b0*/  @P4 IADD3 R23, PT, PT, R9.reuse, R8.reuse, RZ ;  /* 0x0000000809174210 */ /* 0x0c0fe40007ffe0ff */
[----:B------:R-:W-:Y:S02]  /*06c0*/  @P4 IADD3 R21, P5, PT, R9, R8, RZ ;  /* 0x0000000809154210 */ /* 0x000fe40007fbe0ff */
[----:B------:R-:W3:Y:S02]  /*06d0*/  @P4 LDC.64 R10, c[0x0][0x380] ;  /* 0x0000e000ff0a4b82 */ /* 0x000ee40000000a00 */
[----:B------:R-:W-:-:S06]  /*06e0*/  @P4 IADD3.X R22, PT, PT, RZ, RZ, RZ, P5, !PT ;  /* 0x000000ffff164210 */ /* 0x000fcc0002ffe4ff */
[----:B------:R-:W4:Y:S01]  /*06f0*/  LDC.64 R12, c[0x0][0x380] ;  /* 0x0000e000ff0c7b82 */ /* 0x000f220000000a00 */
[----:B-1----:R-:W-:-:S04]  /*0700*/  @P4 IMAD.WIDE.U32 R16, R23, 0x4, R16 ;  /* 0x0000000417104825 */ /* 0x002fc800078e0010 */
[C---:B------:R-:W-:Y:S01]  /*0710*/  @P4 IMAD R23, R8.reuse, R7, R0 ;  /* 0x0000000708174224 */ /* 0x040fe200078e0200 */
[----:B------:R-:W-:Y:S01]  /*0720*/  @P4 IADD3 R8, PT, PT, R8, 0x2, RZ ;  /* 0x0000000208084810 */ /* 0x000fe20007ffe0ff */
[----:B0-----:R-:W5:Y:S01]  /*0730*/  @P4 LDG.E R17, desc[UR4][R16.64] ;  /* 0x0000000410114981 */ /* 0x001f62000c1e1900 */
[----:B------:R-:W0:Y:S01]  /*0740*/  LDC.64 R14, c[0x0][0x388] ;  /* 0x0000e200ff0e7b82 */ /* 0x000e220000000a00 */
[----:B--2---:R-:W-:Y:S01]  /*0750*/  @P4 IMAD.WIDE R18, R23, 0x4, R18 ;  /* 0x0000000417124825 */ /* 0x004fe200078e0212 */
[----:B---3--:R-:W-:-:S03]  /*0760*/  @P4 LEA R10, P5, R21, R10, 0x2 ;  /* 0x0000000a150a4211 */ /* 0x008fc600078a10ff */
[----:B------:R-:W-:Y:S01]  /*0770*/  @P3 IMAD R25, R8, R7, R0 ;  /* 0x0000000708193224 */ /* 0x000fe200078e0200 */
[----:B------:R-:W-:Y:S01]  /*0780*/  @P4 LEA.HI.X R11, R21, R11, R22, 0x2, P5 ;  /* 0x0000000b150b4211 */ /* 0x000fe200028f1416 */
[----:B------:R-:W-:Y:S01]  /*0790*/  @P4 IMAD.WIDE.U32 R22, R7, 0x4, R18 ;  /* 0x0000000407164825 */ /* 0x000fe200078e0012 */
[----:B------:R-:W-:Y:S02]  /*07a0*/  @P3 IADD3 R21, PT, PT, R9, R8, RZ ;  /* 0x0000000809153210 */ /* 0x000fe40007ffe0ff */
[----:B------:R-:W5:Y:S03]  /*07b0*/  @P4 LDG.E R8, desc[UR4][R18.64] ;  /* 0x0000000412084981 */ /* 0x000f66000c1e1900 */
[----:B----4-:R-:W-:Y:S01]  /*07c0*/  @P3 IMAD.WIDE.U32 R12, R21, 0x4, R12 ;  /* 0x00000004150c3825 */ /* 0x010fe200078e000c */
[----:B------:R-:W2:Y:S03]  /*07d0*/  @P4 LDG.E R11, desc[UR4][R10.64+0x4] ;  /* 0x000004040a0b4981 */ /* 0x000ea6000c1e1900 */
[----:B0-----:R-:W-:Y:S01]  /*07e0*/  @P3 IMAD.WIDE R14, R25, 0x4, R14 ;  /* 0x00000004190e3825 */ /* 0x001fe200078e020e */
[----:B------:R-:W2:Y:S04]  /*07f0*/  @P4 LDG.E R22, desc[UR4][R22.64] ;  /* 0x0000000416164981 */ /* 0x000ea8000c1e1900 */
[----:B------:R-:W3:Y:S04]  /*0800*/  @P3 LDG.E R13, desc[UR4][R12.64] ;  /* 0x000000040c0d3981 */ /* 0x000ee8000c1e1900 */
[----:B------:R-:W3:Y:S01]  /*0810*/  @P3 LDG.E R14, desc[UR4][R14.64] ;  /* 0x000000040e0e3981 */ /* 0x000ee2000c1e1900 */
[----:B-----5:R-:W-:-:S04]  /*0820*/  @P4 FFMA R8, R17, R8, R20 ;  /* 0x0000000811084223 */ /* 0x020fc80000000014 */
[----:B--2---:R-:W-:-:S04]  /*0830*/  @P4 FFMA R20, R11, R22, R8 ;  /* 0x000000160b144223 */ /* 0x004fc80000000008 */
[----:B---3--:R-:W-:-:S07]  /*0840*/  @P3 FFMA R20, R13, R14, R20 ;  /* 0x0000000e0d143223 */ /* 0x008fce0000000014 */
.L_x_2:
[----:B------:R-:W1:Y:S01]  /*0850*/  LDC.64 R10, c[0x0][0x390] ;  /* 0x0000e400ff0a7b82 */ /* 0x000e620000000a00 */
[----:B------:R-:W-:-:S05]  /*0860*/  IADD3 R9, PT, PT, R0, R9, RZ ;  /* 0x0000000900097210 */ /* 0x000fca0007ffe0ff */
[----:B-1----:R-:W-:-:S05]  /*0870*/  IMAD.WIDE R8, R9, 0x4, R10 ;  /* 0x0000000409087825 */ /* 0x002fca00078e020a */
[----:B0-----:R1:W-:Y:S01]  /*0880*/  STG.E desc[UR4][R8.64], R20 ;  /* 0x0000001408007986 */ /* 0x0013e2000c101904 */
[----:B------:R-:W-:Y:S05]  /*0890*/  @P2 BRA `(.L_x_4) ;  /* 0xfffffff800242947 */ /* 0x000fea000383ffff */
[----:B------:R-:W-:Y:S05]  /*08a0*/  EXIT ;  /* 0x000000000000794d */ /* 0x000fea0003800000 */
.L_x_5:
[----:B------:R-:W-:-:S00]  /*08b0*/  BRA `(.L_x_5) ;  /* 0xfffffffc00fc7947 */ /* 0x000fc0000383ffff */
[----:B------:R-:W-:-:S00]  /*08c0*/  NOP ;  /* 0x0000000000007918 */ /* 0x000fc00000000000 */
        /* <DEDUP_REMOVED lines=11> */
.L_x_12:


//--------------------- .text._Z22row_matrix_mult_kernelPfS_S_i --------------------------
	.section	.text._Z22row_matrix_mult_kernelPfS_S_i,"ax",@progbits
	.align	128
        .global         _Z22row_matrix_mult_kernelPfS_S_i
        .type           _Z22row_matrix_mult_kernelPfS_S_i,@function
        .size           _Z22row_matrix_mult_kernelPfS_S_i,(.L_x_13 - _Z22row_matrix_mult_kernelPfS_S_i)
        .other          _Z22row_matrix_mult_kernelPfS_S_i,@"STO_CUDA_ENTRY STV_DEFAULT"
_Z22row_matrix_mult_kernelPfS_S_i:
.text._Z22row_matrix_mult_kernelPfS_S_i:
        /* <DEDUP_REMOVED lines=9> */
[C---:B------:R-:W-:Y:S01]  /*0090*/  IADD3 R0, PT, PT, R5.reuse, -0x1, RZ ;  /* 0xffffffff05007810 */ /* 0x040fe20007ffe0ff */
[----:B------:R-:W-:Y:S01]  /*00a0*/  IMAD R2, R2, R5, RZ ;  /* 0x0000000502027224 */ /* 0x000fe200078e02ff */
[C---:B------:R-:W-:Y:S01]  /*00b0*/  LOP3.LUT R3, R5.reuse, 0x7, RZ, 0xc0, !PT ;  /* 0x0000000705037812 */ /* 0x040fe200078ec0ff */
[----:B------:R-:W0:Y:S01]  /*00c0*/  LDCU.64 UR4, c[0x0][0x358] ;  /* 0x00006b00ff0477ac */ /* 0x000e220008000a00 */
[----:B------:R-:W-:Y:S02]  /*00d0*/  ISETP.GE.U32.AND P0, PT, R0, 0x7, PT ;  /* 0x000000070000780c */ /* 0x000fe40003f06070 */
[----:B------:R-:W-:Y:S01]  /*00e0*/  LOP3.LUT R0, R5, 0x7ffffff8, RZ, 0xc0, !PT ;  /* 0x7ffffff805007812 */ /* 0x000fe200078ec0ff */
[----:B------:R-:W-:-:S03]  /*00f0*/  HFMA2 R5, -RZ, RZ, 0, 0 ;  /* 0x00000000ff057431 */ /* 0x000fc600000001ff */
[----:B------:R-:W-:-:S07]  /*0100*/  IADD3 R4, PT, PT, -R0, RZ, RZ ;  /* 0x000000ff00047210 */ /* 0x000fce0007ffe1ff */
.L_x_10:
[----:B-1----:R-:W-:Y:S02]  /*0110*/  MOV R16, RZ ;  /* 0x000000ff00107202 */ /* 0x002fe40000000f00 */
[----:B------:R-:W-:Y:S01]  /*0120*/  MOV R6, RZ ;  /* 0x000000ff00067202 */ /* 0x000fe20000000f00 */
[----:B------:R-:W-:Y:S06]  /*0130*/  @!P0 BRA `(.L_x_6) ;  /* 0x0000000000f08947 */ /* 0x000fec0003800000 */
[----:B------:R-:W1:Y:S01]  /*0140*/  LDC R8, c[0x0][0x398] ;  /* 0x0000e600ff087b82 */ /* 0x000e620000000800 */
[----:B------:R-:W-:Y:S02]  /*0150*/  MOV R16, RZ ;  /* 0x000000ff00107202 */ /* 0x000fe40000000f00 */
[----:B------:R-:W-:Y:S02]  /*0160*/  MOV R9, R2 ;  /* 0x0000000200097202 */ /* 0x000fe40000000f00 */
[-C--:B------:R-:W-:Y:S02]  /*0170*/  MOV R7, R5.reuse ;  /* 0x0000000500077202 */ /* 0x080fe40000000f00 */
[----:B------:R-:W-:Y:S02]  /*0180*/  MOV R10, R4 ;  /* 0x00000004000a7202 */ /* 0x000fe40000000f00 */
[----:B-1----:R-:W-:Y:S01]  /*0190*/  IADD3 R11, PT, PT, R5, R8, RZ ;  /* 0x00000008050b7210 */ /* 0x002fe20007ffe0ff */
[C-C-:B------:R-:W-:Y:S01]  /*01a0*/  IMAD R25, R8.reuse, 0x3, R5.reuse ;  /* 0x0000000308197824 */ /* 0x140fe200078e0205 */
[CC--:B------:R-:W-:Y:S01]  /*01b0*/  LEA R6, R8.reuse, R5.reuse, 0x1 ;  /* 0x0000000508067211 */ /* 0x0c0fe200078e08ff */
[C-C-:B------:R-:W-:Y:S01]  /*01c0*/  IMAD R29, R8.reuse, 0x5, R5.reuse ;  /* 0x00000005081d7824 */ /* 0x140fe200078e0205 */
[C---:B------:R-:W-:Y:S01]  /*01d0*/  LEA R27, R8.reuse, R5, 0x2 ;  /* 0x00000005081b7211 */ /* 0x040fe200078e10ff */
[----:B------:R-:W-:-:S02]  /*01e0*/  IMAD R24, R8, 0x6, R5 ;  /* 0x0000000608187824 */ /* 0x000fc400078e0205 */
[----:B------:R-:W-:-:S07]  /*01f0*/  IMAD R26, R8, 0x7, R5 ;  /* 0x00000007081a7824 */ /* 0x000fce00078e0205 */
.L_x_7:
[----:B------:R-:W1:Y:S08]  /*0200*/  LDC.64 R14, c[0x0][0x388] ;  /* 0x0000e200ff0e7b82 */ /* 0x000e700000000a00 */
[----:B------:R-:W2:Y:S01]  /*0210*/  LDC.64 R12, c[0x0][0x380] ;  /* 0x0000e000ff0c7b82 */ /* 0x000ea20000000a00 */
[----:B-1----:R-:W-:-:S06]  /*0220*/  IMAD.WIDE.U32 R18, R7, 0x4, R14 ;  /* 0x0000000407127825 */ /* 0x002fcc00078e000e */
[----:B0-----:R-:W3:Y:S01]  /*0230*/  LDG.E R18, desc[UR4][R18.64] ;  /* 0x0000000412127981 */ /* 0x001ee2000c1e1900 */
[----:B--2---:R-:W-:-:S05]  /*0240*/  IMAD.WIDE R12, R9, 0x4, R12 ;  /* 0x00000004090c7825 */ /* 0x004fca00078e020c */
[----:B------:R-:W3:Y:S01]  /*0250*/  LDG.E R17, desc[UR4][R12.64] ;  /* 0x000000040c117981 */ /* 0x000ee2000c1e1900 */
[----:B------:R-:W-:-:S03]  /*0260*/  IMAD.WIDE.U32 R22, R11, 0x4, R14 ;  /* 0x000000040b167825 */ /* 0x000fc600078e000e */
[----:B------:R-:W2:Y:S01]  /*0270*/  LDG.E R19, desc[UR4][R12.64+0x8] ;  /* 0x000008040c137981 */ /* 0x000ea2000c1e1900 */
[----:B------:R-:W-:-:S03]  /*0280*/  IMAD.WIDE.U32 R20, R6, 0x4, R14 ;  /* 0x0000000406147825 */ /* 0x000fc600078e000e */
[----:B------:R-:W4:Y:S04]  /*0290*/  LDG.E R22, desc[UR4][R22.64] ;  /* 0x0000000416167981 */ /* 0x000f28000c1e1900 */
[----:B------:R-:W2:Y:S04]  /*02a0*/  LDG.E R20, desc[UR4][R20.64] ;  /* 0x0000000414147981 */ /* 0x000ea8000c1e1900 */
[----:B------:R-:W5:Y:S01]  /*02b0*/  LDG.E R23, desc[UR4][R12.64+0x10] ;  /* 0x000010040c177981 */ /* 0x000f62000c1e1900 */
[----:B---3--:R-:W-:-:S03]  /*02c0*/  FFMA R17, R17, R18, R16 ;  /* 0x0000001211117223 */ /* 0x008fc60000000010 */
[----:B------:R-:W4:Y:S02]  /*02d0*/  LDG.E R16, desc[UR4][R12.64+0x4] ;  /* 0x000004040c107981 */ /* 0x000f24000c1e1900 */
[----:B----4-:R-:W-:Y:S01]  /*02e0*/  FFMA R28, R16, R22, R17 ;  /* 0x00000016101c7223 */ /* 0x010fe20000000011 */
[----:B------:R-:W-:-:S04]  /*02f0*/  IMAD.WIDE.U32 R16, R25, 0x4, R14 ;  /* 0x0000000419107825 */ /* 0x000fc800078e000e */
[----:B--2---:R-:W-:Y:S01]  /*0300*/  FFMA R28, R19, R20, R28 ;  /* 0x00000014131c7223 */ /* 0x004fe2000000001c */
[--C-:B------:R-:W-:Y:S01]  /*0310*/  IMAD.WIDE.U32 R18, R27, 0x4, R14.reuse ;  /* 0x000000041b127825 */ /* 0x100fe200078e000e */
[----:B------:R-:W2:Y:S05]  /*0320*/  LDG.E R16, desc[UR4][R16.64] ;  /* 0x0000000410107981 */ /* 0x000eaa000c1e1900 */
[----:B------:R-:W5:Y:S04]  /*0330*/  LDG.E R18, desc[UR4][R18.64] ;  /* 0x0000000412127981 */ /* 0x000f68000c1e1900 */
[----:B------:R-:W2:Y:S01]  /*0340*/  LDG.E R17, desc[UR4][R12.64+0xc] ;  /* 0x00000c040c117981 */ /* 0x000ea2000c1e1900 */
[----:B------:R-:W-:-:S03]  /*0350*/  IMAD.WIDE.U32 R20, R29, 0x4, R14 ;  /* 0x000000041d147825 */ /* 0x000fc600078e000e */
[----:B------:R-:W3:Y:S04]  /*0360*/  LDG.E R19, desc[UR4][R12.64+0x1c] ;  /* 0x00001c040c137981 */ /* 0x000ee8000c1e1900 */
[----:B------:R-:W4:Y:S01]  /*0370*/  LDG.E R20, desc[UR4][R20.64] ;  /* 0x0000000414147981 */ /* 0x000f22000c1e1900 */
[----:B--2---:R-:W-:-:S03]  /*0380*/  FFMA R28, R17, R16, R28 ;  /* 0x00000010111c7223 */ /* 0x004fc6000000001c */
[----:B------:R-:W4:Y:S01]  /*0390*/  LDG.E R17, desc[UR4][R12.64+0x14] ;  /* 0x000014040c117981 */ /* 0x000f22000c1e1900 */
[----:B-----5:R-:W-:Y:S01]  /*03a0*/  FFMA R28, R23, R18, R28 ;  /* 0x00000012171c7223 */ /* 0x020fe2000000001c */
[--C-:B------:R-:W-:Y:S02]  /*03b0*/  IMAD.WIDE.U32 R22, R24, 0x4, R14.reuse ;  /* 0x0000000418167825 */ /* 0x100fe400078e000e */
[----:B------:R-:W2:Y:S02]  /*03c0*/  LDG.E R16, desc[UR4][R12.64+0x18] ;  /* 0x000018040c107981 */ /* 0x000ea4000c1e1900 */
[----:B------:R-:W-:Y:S02]  /*03d0*/  IMAD.WIDE.U32 R14, R26, 0x4, R14 ;  /* 0x000000041a0e7825 */ /* 0x000fe400078e000e */
[----:B------:R-:W2:Y:S04]  /*03e0*/  LDG.E R22, desc[UR4][R22.64] ;  /* 0x0000000416167981 */ /* 0x000ea8000c1e1900 */
[----:B------:R-:W3:Y:S01]  /*03f0*/  LDG.E R14, desc[UR4][R14.64] ;  /* 0x000000040e0e7981 */ /* 0x000ee2000c1e1900 */
[----:B------:R-:W-:-:S04]  /*0400*/  IADD3 R10, PT, PT, R10, 0x8, RZ ;  /* 0x000000080a0a7810 */ /* 0x000fc80007ffe0ff */
[----:B------:R-:W-:Y:S01]  /*0410*/  ISETP.NE.AND P1, PT, R10, RZ, PT ;  /* 0x000000ff0a00720c */ /* 0x000fe20003f25270 */
[C---:B------:R-:W-:Y:S01]  /*0420*/  IMAD R27, R8.reuse, 0x8, R27 ;  /* 0x00000008081b7824 */ /* 0x040fe200078e021b */
[C---:B------:R-:W-:Y:S02]  /*0430*/  LEA R11, R8.reuse, R11, 0x3 ;  /* 0x0000000b080b7211 */ /* 0x040fe400078e18ff */
[C---:B------:R-:W-:Y:S02]  /*0440*/  LEA R6, R8.reuse, R6, 0x3 ;  /* 0x0000000608067211 */ /* 0x040fe400078e18ff */
[C---:B------:R-:W-:Y:S02]  /*0450*/  LEA R25, R8.reuse, R25, 0x3 ;  /* 0x0000001908197211 */ /* 0x040fe400078e18ff */
[C---:B------:R-:W-:Y:S02]  /*0460*/  LEA R29, R8.reuse, R29, 0x3 ;  /* 0x0000001d081d7211 */ /* 0x040fe400078e18ff */
[----:B------:R-:W-:-:S02]  /*0470*/  LEA R24, R8, R24, 0x3 ;  /* 0x0000001808187211 */ /* 0x000fc400078e18ff */
[C---:B------:R-:W-:Y:S02]  /*0480*/  LEA R26, R8.reuse, R26, 0x3 ;  /* 0x0000001a081a7211 */ /* 0x040fe400078e18ff */
[----:B------:R-:W-:Y:S02]  /*0490*/  LEA R7, R8, R7, 0x3 ;  /* 0x0000000708077211 */ /* 0x000fe400078e18ff */
[----:B------:R-:W-:Y:S01]  /*04a0*/  IADD3 R9, PT, PT, R9, 0x8, RZ ;  /* 0x0000000809097810 */ /* 0x000fe20007ffe0ff */
[----:B----4-:R-:W-:-:S04]  /*04b0*/  FFMA R17, R17, R20, R28 ;  /* 0x0000001411117223 */ /* 0x010fc8000000001c */
[----:B--2---:R-:W-:-:S04]  /*04c0*/  FFMA R16, R16, R22, R17 ;  /* 0x0000001610107223 */ /* 0x004fc80000000011 */
[----:B---3--:R-:W-:Y:S01]  /*04d0*/  FFMA R16, R19, R14, R16 ;  /* 0x0000000e13107223 */ /* 0x008fe20000000010 */
[----:B------:R-:W-:Y:S06]  /*04e0*/  @P1 BRA `(.L_x_7) ;  /* 0xfffffffc00441947 */ /* 0x000fec000383ffff */
[----:B------:R-:W-:-:S07]  /*04f0*/  MOV R6, R0 ;  /* 0x0000000000067202 */ /* 0x000fce0000000f00 */
.L_x_6:
[----:B------:R-:W-:-:S13]  /*0500*/  ISETP.NE.AND P1, PT, R3, RZ, PT ;  /* 0x000000ff0300720c */ /* 0x000fda0003f25270 */
[----:B------:R-:W-:Y:S05]  /*0510*/  @!P1 BRA `(.L_x_8) ;  /* 0x0000000000ec9947 */ /* 0x000fea0003800000 */
[----:B------:R-:W1:Y:S01]  /*0520*/  LDC R7, c[0x0][0x398] ;  /* 0x0000e600ff077b82 */ /* 0x000e620000000800 */
[----:B------:R-:W-:-:S04]  /*0530*/  IADD3 R8, PT, PT, R3, -0x1, RZ ;  /* 0xffffffff03087810 */ /* 0x000fc80007ffe0ff */
[----:B------:R-:W-:Y:S02]  /*0540*/  ISETP.GE.U32.AND P1, PT, R8, 0x3, PT ;  /* 0x000000030800780c */ /* 0x000fe40003f26070 */
[----:B-1----:R-:W-:-:S11]  /*0550*/  LOP3.LUT P2, R20, R7, 0x3, RZ, 0xc0, !PT ;  /* 0x0000000307147812 */ /* 0x002fd6000784c0ff */
[----:B------:R-:W-:Y:S05]  /*0560*/  @!P1 BRA `(.L_x_9) ;  /* 0x0000000000689947 */ /* 0x000fea0003800000 */
[----:B------:R-:W1:Y:S01]  /*0570*/  LDC R22, c[0x0][0x398] ;  /* 0x0000e600ff167b82 */ /* 0x000e620000000800 */
[----:B------:R-:W-:-:S07]  /*0580*/  IADD3 R13, PT, PT, R2, R6, RZ ;  /* 0x00000006020d7210 */ /* 0x000fce0007ffe0ff */
[----:B------:R-:W2:Y:S08]  /*0590*/  LDC.64 R10, c[0x0][0x388] ;  /* 0x0000e200ff0a7b82 */ /* 0x000eb00000000a00 */
[----:B------:R-:W3:Y:S01]  /*05a0*/  LDC.64 R8, c[0x0][0x380] ;  /* 0x0000e000ff087b82 */ /* 0x000ee20000000a00 */
[----:B-1----:R-:W-:-:S04]  /*05b0*/  IMAD R19, R6, R22, R5 ;  /* 0x0000001606137224 */ /* 0x002fc800078e0205 */
[C---:B------:R-:W-:Y:S02]  /*05c0*/  IMAD.IADD R15, R19.reuse, 0x1, R22 ;  /* 0x00000001130f7824 */ /* 0x040fe400078e0216 */
[----:B--2---:R-:W-:-:S03]  /*05d0*/  IMAD.WIDE.U32 R18, R19, 0x4, R10 ;  /* 0x0000000413127825 */ /* 0x004fc600078e000a */
[----:B------:R-:W-:-:S03]  /*05e0*/  IADD3 R21, PT, PT, R15, R22, RZ ;  /* 0x000000160f157210 */ /* 0x000fc60007ffe0ff */
[----:B0-----:R-:W2:Y:S01]  /*05f0*/  LDG.E R19, desc[UR4][R18.64] ;  /* 0x0000000412137981 */ /* 0x001ea2000c1e1900 */
[----:B---3--:R-:W-:-:S04]  /*0600*/  IMAD.WIDE R8, R13, 0x4, R8 ;  /* 0x000000040d087825 */ /* 0x008fc800078e0208 */
[--C-:B------:R-:W-:Y:S01]  /*0610*/  IMAD.WIDE.U32 R12, R15, 0x4, R10.reuse ;  /* 0x000000040f0c7825 */ /* 0x100fe200078e000a */
[----:B------:R-:W2:Y:S03]  /*0620*/  LDG.E R17, desc[UR4][R8.64] ;  /* 0x0000000408117981 */ /* 0x000ea6000c1e1900 */
[C-C-:B------:R-:W-:Y:S01]  /*0630*/  IMAD.WIDE.U32 R14, R21.reuse, 0x4, R10.reuse ;  /* 0x00000004150e7825 */ /* 0x140fe200078e000a */
[----:B------:R-:W-:Y:S01]  /*0640*/  IADD3 R21, PT, PT, R21, R22, RZ ;  /* 0x0000001615157210 */ /* 0x000fe20007ffe0ff */
        /* <DEDUP_REMOVED lines=12> */
.L_x_9:
[----:B------:R-:W-:Y:S05]  /*0710*/  @!P2 BRA `(.L_x_8) ;  /* 0x00000000006ca947 */ /* 0x000fea0003800000 */
[----:B------:R-:W1:Y:S01]  /*0720*/  LDC.64 R18, c[0x0][0x388] ;  /* 0x0000e200ff127b82 */ /* 0x000e620000000a00 */
[----:B------:R-:W-:Y:S02]  /*0730*/  ISETP.NE.AND P1, PT, R20, 0x1, PT ;  /* 0x000000011400780c */ /* 0x000fe40003f25270 */
[----:B------:R-:W-:-:S04]  /*0740*/  LOP3.LUT R12, R7, 0x1, RZ, 0xc0, !PT ;  /* 0x00000001070c7812 */ /* 0x000fc800078ec0ff */
[----:B------:R-:W-:Y:S01]  /*0750*/  ISETP.NE.U32.AND P2, PT, R12, 0x1, PT ;  /* 0x000000010c00780c */ /* 0x000fe20003f45070 */
[----:B------:R-:W2:Y:S06]  /*0760*/  LDC.64 R14, c[0x0][0x380] ;  /* 0x0000e000ff0e7b82 */ /* 0x000eac0000000a00 */
[----:B------:R-:W-:Y:S01]  /*0770*/  @P1 IMAD R12, R6, R7, R5 ;  /* 0x00000007060c1224 */ /* 0x000fe200078e0205 */
[----:B------:R-:W-:Y:S01]  /*0780*/  @P1 IADD3 R17, PT, PT, R2, R6, RZ ;  /* 0x0000000602111210 */ /* 0x000fe20007ffe0ff */
[----:B------:R-:W3:Y:S01]  /*0790*/  LDC.64 R8, c[0x0][0x380] ;  /* 0x0000e000ff087b82 */ /* 0x000ee20000000a00 */
[----:B------:R-:W-:-:S02]  /*07a0*/  @P1 IADD3 R6, PT, PT, R6, 0x2, RZ ;  /* 0x0000000206061810 */ /* 0x000fc40007ffe0ff */
[----:B------:R-:W-:-:S03]  /*07b0*/  @P1 IADD3 R21, PT, PT, R12, R7, RZ ;  /* 0x000000070c151210 */ /* 0x000fc60007ffe0ff */
[----:B------:R-:W-:Y:S02]  /*07c0*/  @!P2 IMAD R7, R6, R7, R5 ;  /* 0x000000070607a224 */ /* 0x000fe400078e0205 */
[----:B------:R-:W4:Y:S01]  /*07d0*/  LDC.64 R10, c[0x0][0x388] ;  /* 0x0000e200ff0a7b82 */ /* 0x000f220000000a00 */
[----:B-1----:R-:W-:-:S04]  /*07e0*/  @P1 IMAD.WIDE.U32 R12, R12, 0x4, R18 ;  /* 0x000000040c0c1825 */ /* 0x002fc800078e0012 */
[----:B------:R-:W-:Y:S02]  /*07f0*/  @P1 IMAD.WIDE.U32 R18, R21, 0x4, R18 ;  /* 0x0000000415121825 */ /* 0x000fe400078e0012 */
[----:B0-----:R-:W5:Y:S02]  /*0800*/  @P1 LDG.E R12, desc[UR4][R12.64] ;  /* 0x000000040c0c1981 */ /* 0x001f64000c1e1900 */
[----:B--2---:R-:W-:Y:S01]  /*0810*/  @P1 IMAD.WIDE R14, R17, 0x4, R14 ;  /* 0x00000004110e1825 */ /* 0x004fe200078e020e */
[----:B------:R-:W-:Y:S01]  /*0820*/  @!P2 IADD3 R17, PT, PT, R2, R6, RZ ;  /* 0x000000060211a210 */ /* 0x000fe20007ffe0ff */
[----:B------:R-:W2:Y:S04]  /*0830*/  @P1 LDG.E R18, desc[UR4][R18.64] ;  /* 0x0000000412121981 */ /* 0x000ea8000c1e1900 */
[----:B------:R-:W5:Y:S01]  /*0840*/  @P1 LDG.E R21, desc[UR4][R14.64] ;  /* 0x000000040e151981 */ /* 0x000f62000c1e1900 */
[----:B---3--:R-:W-:-:S03]  /*0850*/  @!P2 IMAD.WIDE R8, R17, 0x4, R8 ;  /* 0x000000041108a825 */ /* 0x008fc600078e0208 */
[----:B------:R-:W2:Y:S04]  /*0860*/  @P1 LDG.E R6, desc[UR4][R14.64+0x4] ;  /* 0x000004040e061981 */ /* 0x000ea8000c1e1900 */
[----:B------:R-:W3:Y:S01]  /*0870*/  @!P2 LDG.E R9, desc[UR4][R8.64] ;  /* 0x000000040809a981 */ /* 0x000ee2000c1e1900 */
[----:B----4-:R-:W-:-:S06]  /*0880*/  @!P2 IMAD.WIDE.U32 R10, R7, 0x4, R10 ;  /* 0x00000004070aa825 */ /* 0x010fcc00078e000a */
[----:B------:R-:W3:Y:S01]  /*0890*/  @!P2 LDG.E R10, desc[UR4][R10.64] ;  /* 0x000000040a0aa981 */ /* 0x000ee2000c1e1900 */
[----:B-----5:R-:W-:-:S04]  /*08a0*/  @P1 FFMA R21, R21, R12, R16 ;  /* 0x0000000c15151223 */ /* 0x020fc80000000010 */
[----:B--2---:R-:W-:-:S04]  /*08b0*/  @P1 FFMA R16, R6, R18, R21 ;  /* 0x0000001206101223 */ /* 0x004fc80000000015 */
[----:B---3--:R-:W-:-:S07]  /*08c0*/  @!P2 FFMA R16, R9, R10, R16 ;  /* 0x0000000a0910a223 */ /* 0x008fce0000000010 */
.L_x_8:
[----:B------:R-:W1:Y:S01]  /*08d0*/  LDCU UR6, c[0x0][0x398] ;  /* 0x00007300ff0677ac */ /* 0x000e620008000800 */
[----:B------:R-:W2:Y:S01]  /*08e0*/  LDC.64 R6, c[0x0][0x390] ;  /* 0x0000e400ff067b82 */ /* 0x000ea20000000a00 */
[----:B------:R-:W-:Y:S02]  /*08f0*/  IADD3 R9, PT, PT, R2, R5, RZ ;  /* 0x0000000502097210 */ /* 0x000fe40007ffe0ff */
[----:B------:R-:W-:-:S04]  /*0900*/  IADD3 R5, PT, PT, R5, 0x1, RZ ;  /* 0x0000000105057810 */ /* 0x000fc80007ffe0ff */
[----:B-1----:R-:W-:Y:S01]  /*0910*/  ISETP.NE.AND P1, PT, R5, UR6, PT ;  /* 0x0000000605007c0c */ /* 0x002fe2000bf25270 */
[----:B--2---:R-:W-:-:S05]  /*0920*/  IMAD.WIDE R6, R9, 0x4, R6 ;  /* 0x0000000409067825 */ /* 0x004fca00078e0206 */
[----:B0-----:R1:W-:Y:S07]  /*0930*/  STG.E desc[UR4][R6.64], R16 ;  /* 0x0000001006007986 */ /* 0x0013ee000c101904 */
[----:B------:R-:W-:Y:S05]  /*0940*/  @P1 BRA `(.L_x_10) ;  /* 0xfffffff400f01947 */ /* 0x000fea000383ffff */
[----:B------:R-:W-:Y:S05]  /*0950*/  EXIT ;  /* 0x000000000000794d */ /* 0x000fea0003800000 */
.L_x_11:
        /* <DEDUP_REMOVED lines=10> */
.L_x_13:


//--------------------- .nv.shared.reserved.0     --------------------------
	.section	.nv.shared.reserved.0,"aw",@nobits
	.weak		__nv_reservedSMEM_offset_0_alias
	.size		__nv_reservedSMEM_offset_0_alias, 0, 64
	.other		__nv_reservedSMEM_offset_0_alias,@"STO_CUDA_RESERVED_SHARED STV_DEFAULT"
__nv_reservedSMEM_offset_0_alias:
	.zero		0
	.zero		64


//--------------------- .nv.constant0._Z22col_matrix_mult_kernelPfS_S_i --------------------------
	.section	.nv.constant0._Z22col_matrix_mult_kernelPfS_S_i,"a",@progbits
	.sectionflags	@""
	.align	4
.nv.constant0._Z22col_matrix_mult_kernelPfS_S_i:
	.zero		924


//--------------------- .nv.constant0._Z22row_matrix_mult_kernelPfS_S_i --------------------------
	.section	.nv.constant0._Z22row_matrix_mult_kernelPfS_S_i,"a",@progbits
	.sectionflags	@""
	.align	4
.nv.constant0._Z22row_matrix_mult_kernelPfS_S_i:
	.zero		924


//--------------------- SYMBOLS --------------------------

	.type		.nv.reservedSmem.offset0,@object
	.size		.nv.reservedSmem.offset0,0x4
